//
// Generated by NVIDIA NVVM Compiler
//
// Compiler Build ID: CL-36424714
// Cuda compilation tools, release 13.0, V13.0.88
// Based on NVVM 20.0.0
//

.version 9.0
.target sm_100
.address_size 64

	// .globl	_Z22mma_fp64_m8n8k4_kernelPd

.visible .entry _Z22mma_fp64_m8n8k4_kernelPd(
	.param .u64 .ptr .align 1 _Z22mma_fp64_m8n8k4_kernelPd_param_0
)
{
	.local .align 16 .b8 	__local_depot0[256];
	.reg .b64 	%SP;
	.reg .b64 	%SPL;
	.reg .b32 	%r<5>;
	.reg .b64 	%rd<10>;
	.reg .b64 	%fd<39>;

	mov.u64 	%SPL, __local_depot0;
	ld.param.u64 	%rd1, [_Z22mma_fp64_m8n8k4_kernelPd_param_0];
	add.u64 	%rd3, %SPL, 0;
	mov.u32 	%r1, %tid.x;
	mov.f64 	%fd7, 0d4000000000000000;
	mov.f64 	%fd8, 0d3FF0000000000000;
	st.local.v2.f64 	[%rd3], {%fd8, %fd7};
	mov.f64 	%fd9, 0d4010000000000000;
	mov.f64 	%fd10, 0d4008000000000000;
	st.local.v2.f64 	[%rd3+16], {%fd10, %fd9};
	mov.f64 	%fd11, 0d4018000000000000;
	mov.f64 	%fd12, 0d4014000000000000;
	st.local.v2.f64 	[%rd3+32], {%fd12, %fd11};
	mov.f64 	%fd13, 0d4020000000000000;
	mov.f64 	%fd14, 0d401C000000000000;
	st.local.v2.f64 	[%rd3+48], {%fd14, %fd13};
	mov.f64 	%fd15, 0d4024000000000000;
	mov.f64 	%fd16, 0d4022000000000000;
	st.local.v2.f64 	[%rd3+64], {%fd16, %fd15};
	mov.f64 	%fd17, 0d4028000000000000;
	mov.f64 	%fd18, 0d4026000000000000;
	st.local.v2.f64 	[%rd3+80], {%fd18, %fd17};
	mov.f64 	%fd19, 0d402C000000000000;
	mov.f64 	%fd20, 0d402A000000000000;
	st.local.v2.f64 	[%rd3+96], {%fd20, %fd19};
	mov.f64 	%fd21, 0d4030000000000000;
	mov.f64 	%fd22, 0d402E000000000000;
	st.local.v2.f64 	[%rd3+112], {%fd22, %fd21};
	mov.f64 	%fd23, 0d4032000000000000;
	mov.f64 	%fd24, 0d4031000000000000;
	st.local.v2.f64 	[%rd3+128], {%fd24, %fd23};
	mov.f64 	%fd25, 0d4034000000000000;
	mov.f64 	%fd26, 0d4033000000000000;
	st.local.v2.f64 	[%rd3+144], {%fd26, %fd25};
	mov.f64 	%fd27, 0d4036000000000000;
	mov.f64 	%fd28, 0d4035000000000000;
	st.local.v2.f64 	[%rd3+160], {%fd28, %fd27};
	mov.f64 	%fd29, 0d4038000000000000;
	mov.f64 	%fd30, 0d4037000000000000;
	st.local.v2.f64 	[%rd3+176], {%fd30, %fd29};
	mov.f64 	%fd31, 0d403A000000000000;
	mov.f64 	%fd32, 0d4039000000000000;
	st.local.v2.f64 	[%rd3+192], {%fd32, %fd31};
	mov.f64 	%fd33, 0d403C000000000000;
	mov.f64 	%fd34, 0d403B000000000000;
	st.local.v2.f64 	[%rd3+208], {%fd34, %fd33};
	mov.f64 	%fd35, 0d403E000000000000;
	mov.f64 	%fd36, 0d403D000000000000;
	st.local.v2.f64 	[%rd3+224], {%fd36, %fd35};
	mov.f64 	%fd37, 0d4040000000000000;
	mov.f64 	%fd38, 0d403F000000000000;
	st.local.v2.f64 	[%rd3+240], {%fd38, %fd37};
	shl.b32 	%r2, %r1, 3;
	cvt.u64.u32 	%rd4, %r2;
	and.b64  	%rd5, %rd4, 248;
	add.s64 	%rd6, %rd3, %rd5;
	ld.local.f64 	%fd3, [%rd6];
	add.f64 	%fd4, %fd3, 0d3FF0000000000000;
	mov.f64 	%fd6, 0d0000000000000000;
	// begin inline asm
	mma.sync.aligned.m8n8k4.row.col.f64.f64.f64.f64 {%fd1,%fd2},{%fd3},{%fd4},{%fd6,%fd6};

	// end inline asm
	shl.b32 	%r3, %r1, 1;
	and.b32  	%r4, %r3, 62;
	cvta.to.global.u64 	%rd7, %rd1;
	mul.wide.u32 	%rd8, %r4, 8;
	add.s64 	%rd9, %rd7, %rd8;
	st.global.f64 	[%rd9], %fd1;
	st.global.f64 	[%rd9+8], %fd2;
	ret;

}


// ===== COMPILED SASS (sm_100) =====

	.target	sm_100

	.elftype	@"ET_EXEC"


//--------------------- .note.nv.tkinfo           --------------------------
	.section	.note.nv.tkinfo,"",@"SHT_NOTE"
	.sectionflags	@"SHF_NOTE_NV_TKINFO"
	.tkinfo
        /*0018*/ 	.word	0x00000002
        /*0030*/ 	.string	""
        /*0030*/ 	.string	"ptxas"
        /*0030*/ 	.string	"Cuda compilation tools, release 13.0, V13.0.88"
        /*0030*/ 	.string	"Build cuda_13.0.r13.0/compiler.36424714_0"
        /*0030*/ 	.string	"-arch sm_100 -m 64 "



//--------------------- .note.nv.cuinfo           --------------------------
	.section	.note.nv.cuinfo,"",@"SHT_NOTE"
	.sectionflags	@"SHF_NOTE_NV_CUINFO"
        /*0018*/ 	.short	0x0002
        /*001a*/ 	.short	0x0064
        /*001c*/ 	.short	0x0082
	.zero		2


//--------------------- .nv.info                  --------------------------
	.section	.nv.info,"",@"SHT_CUDA_INFO"
	.align	4


	//----- nvinfo : EIATTR_REGCOUNT
	.align		4
        /*0000*/ 	.byte	0x04, 0x2f
        /*0002*/ 	.short	(.L_1 - .L_0)
	.align		4
.L_0:
        /*0004*/ 	.word	index@(_Z22mma_fp64_m8n8k4_kernelPd)
        /*0008*/ 	.word	0x0000001a


	//----- nvinfo : EIATTR_FRAME_SIZE
	.align		4
.L_1:
        /*000c*/ 	.byte	0x04, 0x11
        /*000e*/ 	.short	(.L_3 - .L_2)
	.align		4
.L_2:
        /*0010*/ 	.word	index@(_Z22mma_fp64_m8n8k4_kernelPd)
        /*0014*/ 	.word	0x00000100


	//----- nvinfo : EIATTR_MIN_STACK_SIZE
	.align		4
.L_3:
        /*0018*/ 	.byte	0x04, 0x12
        /*001a*/ 	.short	(.L_5 - .L_4)
	.align		4
.L_4:
        /*001c*/ 	.word	index@(_Z22mma_fp64_m8n8k4_kernelPd)
        /*0020*/ 	.word	0x00000100
.L_5:


//--------------------- .nv.compat                --------------------------
	.section	.nv.compat,"",@"SHT_CUDA_COMPAT_INFO"
	.align	4
        /*0000*/ 	.byte	0x02, 0x09, 0x00, 0x00, 0x02, 0x02, 0x01, 0x00, 0x02, 0x05, 0x05, 0x00, 0x03, 0x07, 0x01, 0x01
        /*0010*/ 	.byte	0x02, 0x03, 0x00, 0x00, 0x02, 0x06, 0x01, 0x00, 0x04, 0x0b, 0x08, 0x00, 0x01, 0x00, 0x00, 0x00
        /*0020*/ 	.byte	0x00, 0x00, 0x00, 0x00


//--------------------- .nv.info._Z22mma_fp64_m8n8k4_kernelPd --------------------------
	.section	.nv.info._Z22mma_fp64_m8n8k4_kernelPd,"",@"SHT_CUDA_INFO"
	.sectionflags	@""
	.align	4


	//----- nvinfo : EIATTR_CUDA_API_VERSION
	.align		4
        /*0000*/ 	.byte	0x04, 0x37
        /*0002*/ 	.short	(.L_7 - .L_6)
.L_6:
        /*0004*/ 	.word	0x00000082


	//----- nvinfo : EIATTR_KPARAM_INFO
	.align		4
.L_7:
        /*0008*/ 	.byte	0x04, 0x17
        /*000a*/ 	.short	(.L_9 - .L_8)
.L_8:
        /*000c*/ 	.word	0x00000000
        /*0010*/ 	.short	0x0000
        /*0012*/ 	.short	0x0000
        /*0014*/ 	.byte	0x00, 0xf5, 0x21, 0x00


	//----- nvinfo : EIATTR_SPARSE_MMA_MASK
	.align		4
.L_9:
        /*0018*/ 	.byte	0x03, 0x50
        /*001a*/ 	.short	0x0000


	//----- nvinfo : EIATTR_MAXREG_COUNT
	.align		4
        /*001c*/ 	.byte	0x03, 0x1b
        /*001e*/ 	.short	0x00ff


	//----- nvinfo : EIATTR_MERCURY_ISA_VERSION
	.align		4
        /*0020*/ 	.byte	0x03, 0x5f
        /*0022*/ 	.short	0x0101


	//----- nvinfo : EIATTR_VRC_CTA_INIT_COUNT
	.align		4
        /*0024*/ 	.byte	0x02, 0x4a
	.zero		1
	.zero		1


	//----- nvinfo : EIATTR_EXIT_INSTR_OFFSETS
	.align		4
        /*0028*/ 	.byte	0x04, 0x1c
        /*002a*/ 	.short	(.L_11 - .L_10)


	//   ....[0]....
.L_10:
        /*002c*/ 	.word	0x000004a0


	//----- nvinfo : EIATTR_CBANK_PARAM_SIZE
	.align		4
.L_11:
        /*0030*/ 	.byte	0x03, 0x19
        /*0032*/ 	.short	0x0008


	//----- nvinfo : EIATTR_PARAM_CBANK
	.align		4
        /*0034*/ 	.byte	0x04, 0x0a
        /*0036*/ 	.short	(.L_13 - .L_12)
	.align		4
.L_12:
        /*0038*/ 	.word	index@(.nv.constant0._Z22mma_fp64_m8n8k4_kernelPd)
        /*003c*/ 	.short	0x0380
        /*003e*/ 	.short	0x0008


	//----- nvinfo : EIATTR_SW_WAR
	.align		4
.L_13:
        /*0040*/ 	.byte	0x04, 0x36
        /*0042*/ 	.short	(.L_15 - .L_14)
.L_14:
        /*0044*/ 	.word	0x00000008
.L_15:


//--------------------- .nv.callgraph             --------------------------
	.section	.nv.callgraph,"",@"SHT_CUDA_CALLGRAPH"
	.align	4
	.sectionentsize	8
	.align		4
        /*0000*/ 	.word	0x00000000
	.align		4
        /*0004*/ 	.word	0xffffffff
	.align		4
        /*0008*/ 	.word	0x00000000
	.align		4
        /*000c*/ 	.word	0xfffffffe
	.align		4
        /*0010*/ 	.word	0x00000000
	.align		4
        /*0014*/ 	.word	0xfffffffd
	.align		4
        /*0018*/ 	.word	0x00000000
	.align		4
        /*001c*/ 	.word	0xfffffffc


//--------------------- .text._Z22mma_fp64_m8n8k4_kernelPd --------------------------
	.section	.text._Z22mma_fp64_m8n8k4_kernelPd,"ax",@progbits
	.align	128
        .global         _Z22mma_fp64_m8n8k4_kernelPd
        .type           _Z22mma_fp64_m8n8k4_kernelPd,@function
        .size           _Z22mma_fp64_m8n8k4_kernelPd,(.L_x_1 - _Z22mma_fp64_m8n8k4_kernelPd)
        .other          _Z22mma_fp64_m8n8k4_kernelPd,@"STO_CUDA_ENTRY STV_DEFAULT"
_Z22mma_fp64_m8n8k4_kernelPd:
.text._Z22mma_fp64_m8n8k4_kernelPd:
[----:B------:R-:W0:Y:S01]  /*0000*/  LDC R1, c[0x0][0x37c] ;  /* 0x0000df00ff017b82 */ /* 0x000e220000000800 */
[----:B------:R-:W1:Y:S01]  /*0010*/  S2R R0, SR_TID.X ;  /* 0x0000000000007919 */ /* 0x000e620000002100 */
[----:B0-----:R-:W-:Y:S01]  /*0020*/  VIADD R1, R1, 0xffffff00 ;  /* 0xffffff0001017836 */ /* 0x001fe20000000000 */
[----:B------:R-:W-:Y:S01]  /*0030*/  MOV R5, 0x3ff00000 ;  /* 0x3ff0000000057802 */ /* 0x000fe20000000f00 */
[----:B------:R-:W-:Y:S01]  /*0040*/  IMAD.MOV.U32 R4, RZ, RZ, 0x0 ;  /* 0x00000000ff047424 */ /* 0x000fe200078e00ff */
[----:B------:R-:W-:Y:S01]  /*0050*/  MOV R7, 0x40000000 ;  /* 0x4000000000077802 */ /* 0x000fe20000000f00 */
[----:B------:R-:W-:Y:S01]  /*0060*/  IMAD.MOV.U32 R6, RZ, RZ, 0x0 ;  /* 0x00000000ff067424 */ /* 0x000fe200078e00ff */
[----:B------:R-:W-:Y:S01]  /*0070*/  MOV R9, 0x40080000 ;  /* 0x4008000000097802 */ /* 0x000fe20000000f00 */
[----:B------:R-:W-:Y:S01]  /*0080*/  IMAD.MOV.U32 R8, RZ, RZ, 0x0 ;  /* 0x00000000ff087424 */ /* 0x000fe200078e00ff */
[----:B------:R-:W-:Y:S01]  /*0090*/  MOV R11, 0x40100000 ;  /* 0x40100000000b7802 */ /* 0x000fe20000000f00 */
[----:B------:R-:W-:Y:S01]  /*00a0*/  IMAD.MOV.U32 R10, RZ, RZ, 0x0 ;  /* 0x00000000ff0a7424 */ /* 0x000fe200078e00ff */
[----:B------:R0:W-:Y:S01]  /*00b0*/  STL.128 [R1], R4 ;  /* 0x0000000401007387 */ /* 0x0001e20000100c00 */
[----:B------:R-:W-:Y:S01]  /*00c0*/  IMAD.MOV.U32 R12, RZ, RZ, 0x0 ;  /* 0x00000000ff0c7424 */ /* 0x000fe200078e00ff */
[----:B------:R-:W-:Y:S01]  /*00d0*/  MOV R13, 0x40220000 ;  /* 0x40220000000d7802 */ /* 0x000fe20000000f00 */
[----:B------:R-:W-:Y:S01]  /*00e0*/  IMAD.MOV.U32 R14, RZ, RZ, 0x0 ;  /* 0x00000000ff0e7424 */ /* 0x000fe200078e00ff */
[----:B------:R2:W-:Y:S01]  /*00f0*/  STL.128 [R1+0x10], R8 ;  /* 0x0000100801007387 */ /* 0x0005e20000100c00 */
[----:B------:R-:W-:Y:S01]  /*0100*/  MOV R15, 0x40240000 ;  /* 0x40240000000f7802 */ /* 0x000fe20000000f00 */
[----:B------:R-:W-:Y:S01]  /*0110*/  IMAD.MOV.U32 R16, RZ, RZ, 0x0 ;  /* 0x00000000ff107424 */ /* 0x000fe200078e00ff */
[----:B------:R-:W-:Y:S01]  /*0120*/  MOV R17, 0x40260000 ;  /* 0x4026000000117802 */ /* 0x000fe20000000f00 */
[----:B------:R-:W-:Y:S01]  /*0130*/  IMAD.MOV.U32 R18, RZ, RZ, 0x0 ;  /* 0x00000000ff127424 */ /* 0x000fe200078e00ff */
[----:B------:R-:W-:Y:S01]  /*0140*/  MOV R19, 0x40280000 ;  /* 0x4028000000137802 */ /* 0x000fe20000000f00 */
[----:B------:R3:W-:Y:S01]  /*0150*/  STL.128 [R1+0x40], R12 ;  /* 0x0000400c01007387 */ /* 0x0007e20000100c00 */
[----:B------:R-:W-:Y:S01]  /*0160*/  IMAD.MOV.U32 R20, RZ, RZ, 0x0 ;  /* 0x00000000ff147424 */ /* 0x000fe200078e00ff */
[----:B------:R-:W-:Y:S01]  /*0170*/  MOV R21, 0x402a0000 ;  /* 0x402a000000157802 */ /* 0x000fe20000000f00 */
[----:B------:R-:W-:Y:S01]  /*0180*/  IMAD.MOV.U32 R22, RZ, RZ, 0x0 ;  /* 0x00000000ff167424 */ /* 0x000fe200078e00ff */
[----:B------:R4:W-:Y:S01]  /*0190*/  STL.128 [R1+0x50], R16 ;  /* 0x0000501001007387 */ /* 0x0009e20000100c00 */
[----:B------:R-:W-:Y:S01]  /*01a0*/  MOV R23, 0x402c0000 ;  /* 0x402c000000177802 */ /* 0x000fe20000000f00 */
[----:B0-----:R-:W-:Y:S01]  /*01b0*/  IMAD.MOV.U32 R5, RZ, RZ, 0x40140000 ;  /* 0x40140000ff057424 */ /* 0x001fe200078e00ff */
[----:B------:R-:W-:Y:S01]  /*01c0*/  MOV R7, 0x40180000 ;  /* 0x4018000000077802 */ /* 0x000fe20000000f00 */
[----:B--2---:R-:W-:Y:S01]  /*01d0*/  IMAD.MOV.U32 R9, RZ, RZ, 0x401c0000 ;  /* 0x401c0000ff097424 */ /* 0x004fe200078e00ff */
[----:B------:R-:W-:Y:S01]  /*01e0*/  MOV R11, 0x40200000 ;  /* 0x40200000000b7802 */ /* 0x000fe20000000f00 */
[----:B-1----:R-:W-:-:S02]  /*01f0*/  IMAD.SHL.U32 R2, R0, 0x8, RZ ;  /* 0x0000000800027824 */ /* 0x002fc400078e00ff */
[----:B------:R0:W-:Y:S01]  /*0200*/  STL.128 [R1+0x20], R4 ;  /* 0x0000200401007387 */ /* 0x0001e20000100c00 */
[----:B---3--:R-:W-:-:S03]  /*0210*/  IMAD.MOV.U32 R13, RZ, RZ, 0x40330000 ;  /* 0x40330000ff0d7424 */ /* 0x008fc600078e00ff */
[----:B------:R1:W-:Y:S01]  /*0220*/  STL.128 [R1+0x30], R8 ;  /* 0x0000300801007387 */ /* 0x0003e20000100c00 */
[----:B------:R-:W-:Y:S01]  /*0230*/  MOV R15, 0x40340000 ;  /* 0x40340000000f7802 */ /* 0x000fe20000000f00 */
[----:B----4-:R-:W-:Y:S01]  /*0240*/  IMAD.MOV.U32 R17, RZ, RZ, 0x40350000 ;  /* 0x40350000ff117424 */ /* 0x010fe200078e00ff */
[----:B------:R-:W-:Y:S01]  /*0250*/  MOV R19, 0x40360000 ;  /* 0x4036000000137802 */ /* 0x000fe20000000f00 */
[----:B------:R2:W-:Y:S01]  /*0260*/  STL.128 [R1+0x60], R20 ;  /* 0x0000601401007387 */ /* 0x0005e20000100c00 */
[----:B------:R-:W-:-:S03]  /*0270*/  LOP3.LUT R2, R2, 0xf8, RZ, 0xc0, !PT ;  /* 0x000000f802027812 */ /* 0x000fc600078ec0ff */
[----:B------:R3:W-:Y:S01]  /*0280*/  STL.128 [R1+0x90], R12 ;  /* 0x0000900c01007387 */ /* 0x0007e20000100c00 */
[----:B------:R-:W-:Y:S01]  /*0290*/  IADD3 R2, PT, PT, R1, R2, RZ ;  /* 0x0000000201027210 */ /* 0x000fe20007ffe0ff */
[----:B0-----:R-:W-:Y:S01]  /*02a0*/  IMAD.MOV.U32 R5, RZ, RZ, 0x402e0000 ;  /* 0x402e0000ff057424 */ /* 0x001fe200078e00ff */
[----:B------:R-:W-:Y:S01]  /*02b0*/  MOV R7, 0x40300000 ;  /* 0x4030000000077802 */ /* 0x000fe20000000f00 */
[----:B------:R0:W-:Y:S01]  /*02c0*/  STL.128 [R1+0xa0], R16 ;  /* 0x0000a01001007387 */ /* 0x0001e20000100c00 */
[----:B-1----:R-:W-:Y:S01]  /*02d0*/  IMAD.MOV.U32 R9, RZ, RZ, 0x40310000 ;  /* 0x40310000ff097424 */ /* 0x002fe200078e00ff */
[----:B------:R-:W-:Y:S02]  /*02e0*/  MOV R11, 0x40320000 ;  /* 0x40320000000b7802 */ /* 0x000fe40000000f00 */
[----:B------:R1:W-:Y:S01]  /*02f0*/  STL.128 [R1+0x70], R4 ;  /* 0x0000700401007387 */ /* 0x0003e20000100c00 */
[----:B--2---:R-:W-:-:S03]  /*0300*/  IMAD.MOV.U32 R21, RZ, RZ, 0x40370000 ;  /* 0x40370000ff157424 */ /* 0x004fc600078e00ff */
[----:B------:R2:W-:Y:S01]  /*0310*/  STL.128 [R1+0x80], R8 ;  /* 0x0000800801007387 */ /* 0x0005e20000100c00 */
[----:B------:R-:W-:Y:S02]  /*0320*/  MOV R23, 0x40380000 ;  /* 0x4038000000177802 */ /* 0x000fe40000000f00 */
[----:B---3--:R-:W-:Y:S01]  /*0330*/  MOV R13, 0x403d0000 ;  /* 0x403d0000000d7802 */ /* 0x008fe20000000f00 */
[----:B------:R-:W-:Y:S02]  /*0340*/  IMAD.MOV.U32 R15, RZ, RZ, 0x403e0000 ;  /* 0x403e0000ff0f7424 */ /* 0x000fe400078e00ff */
[----:B------:R-:W-:Y:S01]  /*0350*/  STL.128 [R1+0xb0], R20 ;  /* 0x0000b01401007387 */ /* 0x000fe20000100c00 */
[----:B0-----:R-:W-:Y:S01]  /*0360*/  MOV R17, 0x403f0000 ;  /* 0x403f000000117802 */ /* 0x001fe20000000f00 */
[----:B------:R-:W-:Y:S02]  /*0370*/  IMAD.MOV.U32 R19, RZ, RZ, 0x40400000 ;  /* 0x40400000ff137424 */ /* 0x000fe400078e00ff */
[----:B------:R-:W-:Y:S01]  /*0380*/  STL.128 [R1+0xe0], R12 ;  /* 0x0000e00c01007387 */ /* 0x000fe20000100c00 */
[----:B-1----:R-:W-:Y:S01]  /*0390*/  IMAD.MOV.U32 R5, RZ, RZ, 0x40390000 ;  /* 0x40390000ff057424 */ /* 0x002fe200078e00ff */
[----:B------:R-:W-:-:S02]  /*03a0*/  MOV R7, 0x403a0000 ;  /* 0x403a000000077802 */ /* 0x000fc40000000f00 */
[----:B------:R-:W-:Y:S01]  /*03b0*/  STL.128 [R1+0xf0], R16 ;  /* 0x0000f01001007387 */ /* 0x000fe20000100c00 */
[----:B--2---:R-:W-:Y:S01]  /*03c0*/  MOV R9, 0x403b0000 ;  /* 0x403b000000097802 */ /* 0x004fe20000000f00 */
[----:B------:R-:W-:Y:S02]  /*03d0*/  IMAD.MOV.U32 R11, RZ, RZ, 0x403c0000 ;  /* 0x403c0000ff0b7424 */ /* 0x000fe400078e00ff */
[----:B------:R-:W-:Y:S04]  /*03e0*/  STL.128 [R1+0xc0], R4 ;  /* 0x0000c00401007387 */ /* 0x000fe80000100c00 */
[----:B------:R0:W-:Y:S04]  /*03f0*/  STL.128 [R1+0xd0], R8 ;  /* 0x0000d00801007387 */ /* 0x0001e80000100c00 */
[----:B------:R-:W2:Y:S01]  /*0400*/  LDL.64 R2, [R2] ;  /* 0x0000000002027983 */ /* 0x000ea20000100a00 */
[----:B------:R-:W1:Y:S01]  /*0410*/  LDCU.64 UR4, c[0x0][0x358] ;  /* 0x00006b00ff0477ac */ /* 0x000e620008000a00 */
[----:B------:R-:W-:-:S04]  /*0420*/  SHF.L.U32 R0, R0, 0x1, RZ ;  /* 0x0000000100007819 */ /* 0x000fc800000006ff */
[----:B------:R-:W-:Y:S01]  /*0430*/  LOP3.LUT R0, R0, 0x3e, RZ, 0xc0, !PT ;  /* 0x0000003e00007812 */ /* 0x000fe200078ec0ff */
[----:B0-----:R-:W0:Y:S01]  /*0440*/  LDC.64 R8, c[0x0][0x380] ;  /* 0x0000e000ff087b82 */ /* 0x001e220000000a00 */
[----:B--2---:R-:W-:-:S11]  /*0450*/  DADD R4, R2, 1 ;  /* 0x3ff0000002047429 */ /* 0x004fd60000000000 */
[----:B------:R0:W1:Y:S02]  /*0460*/  DMMA.8x8x4 R4, R2, R4, RZ ;  /* 0x000000040204723f */ /* 0x00006400000000ff */
[----:B0-----:R-:W-:-:S05]  /*0470*/  IMAD.WIDE.U32 R2, R0, 0x8, R8 ;  /* 0x0000000800027825 */ /* 0x001fca00078e0008 */
[----:B-1----:R-:W-:Y:S04]  /*0480*/  STG.E.64 desc[UR4][R2.64], R4 ;  /* 0x0000000402007986 */ /* 0x002fe8000c101b04 */
[----:B------:R-:W-:Y:S01]  /*0490*/  STG.E.64 desc[UR4][R2.64+0x8], R6 ;  /* 0x0000080602007986 */ /* 0x000fe2000c101b04 */
[----:B------:R-:W-:Y:S05]  /*04a0*/  EXIT ;  /* 0x000000000000794d */ /* 0x000fea0003800000 */
.L_x_0:
[----:B------:R-:W-:-:S00]  /*04b0*/  BRA `(.L_x_0) ;  /* 0xfffffffc00fc7947 */ /* 0x000fc0000383ffff */
[----:B------:R-:W-:-:S00]  /*04c0*/  NOP ;  /* 0x0000000000007918 */ /* 0x000fc00000000000 */
        /* <DEDUP_REMOVED lines=11> */
.L_x_1:


//--------------------- .nv.shared.reserved.0     --------------------------
	.section	.nv.shared.reserved.0,"aw",@nobits
	.weak		__nv_reservedSMEM_offset_0_alias
	.size		__nv_reservedSMEM_offset_0_alias, 0, 64
	.other		__nv_reservedSMEM_offset_0_alias,@"STO_CUDA_RESERVED_SHARED STV_DEFAULT"
__nv_reservedSMEM_offset_0_alias:
	.zero		0
	.zero		64


//--------------------- .nv.constant0._Z22mma_fp64_m8n8k4_kernelPd --------------------------
	.section	.nv.constant0._Z22mma_fp64_m8n8k4_kernelPd,"a",@progbits
	.sectionflags	@""
	.align	4
.nv.constant0._Z22mma_fp64_m8n8k4_kernelPd:
	.zero		904


//--------------------- SYMBOLS --------------------------

	.type		.nv.reservedSmem.offset0,@object
	.size		.nv.reservedSmem.offset0,0x4
